	.headerflags	@"EF_CUDA_TEXMODE_UNIFIED EF_CUDA_64BIT_ADDRESS EF_CUDA_ACCELERATORS EF_CUDA_SM90 EF_CUDA_VIRTUAL_SM(EF_CUDA_SM90)"
	.elftype	@"ET_EXEC"


//--------------------- .nv.info                  --------------------------
	.section	.nv.info,"",@"SHT_CUDA_INFO"
	.align	4


	//----- nvinfo : EIATTR_REGCOUNT
	.align		4
        /*0000*/ 	.byte	0x04, 0x2f
        /*0002*/ 	.short	(.L_3 - .L_2)
	.align		4
.L_2:
        /*0004*/ 	.word	index@(triton_poi_fused__native_batch_norm_legit_no_training_add_relu_31)
        /*0008*/ 	.word	0x00000014


	//----- nvinfo : EIATTR_MIN_STACK_SIZE
	.align		4
.L_3:
        /*000c*/ 	.byte	0x04, 0x12
        /*000e*/ 	.short	(.L_5 - .L_4)
	.align		4
.L_4:
        /*0010*/ 	.word	index@(triton_poi_fused__native_batch_norm_legit_no_training_add_relu_31)
        /*0014*/ 	.word	0x00000000


	//----- nvinfo : EIATTR_FRAME_SIZE
	.align		4
.L_5:
        /*0018*/ 	.byte	0x04, 0x11
        /*001a*/ 	.short	(.L_7 - .L_6)
	.align		4
.L_6:
        /*001c*/ 	.word	index@(triton_poi_fused__native_batch_norm_legit_no_training_add_relu_31)
        /*0020*/ 	.word	0x00000000


	//----- nvinfo : EIATTR_MIN_STACK_SIZE
	.align		4
.L_7:
        /*0024*/ 	.byte	0x04, 0x12
        /*0026*/ 	.short	(.L_9 - .L_8)
	.align		4
.L_8:
        /*0028*/ 	.word	index@(triton_poi_fused__native_batch_norm_legit_no_training_add_relu_31)
        /*002c*/ 	.word	0x00000000
.L_9:


//--------------------- .nv.info.triton_poi_fused__native_batch_norm_legit_no_training_add_relu_31 --------------------------
	.section	.nv.info.triton_poi_fused__native_batch_norm_legit_no_training_add_relu_31,"",@"SHT_CUDA_INFO"
	.sectionflags	@""
	.align	4


	//----- nvinfo : EIATTR_CUDA_API_VERSION
	.align		4
        /*0000*/ 	.byte	0x04, 0x37
        /*0002*/ 	.short	(.L_11 - .L_10)
.L_10:
        /*0004*/ 	.word	0x0000007c


	//----- nvinfo : EIATTR_KPARAM_INFO
	.align		4
.L_11:
        /*0008*/ 	.byte	0x04, 0x17
        /*000a*/ 	.short	(.L_13 - .L_12)
.L_12:
        /*000c*/ 	.word	0x00000000
        /*0010*/ 	.short	0x0007
        /*0012*/ 	.short	0x0038
        /*0014*/ 	.byte	0x00, 0xf0, 0x11, 0x00


	//----- nvinfo : EIATTR_KPARAM_INFO
	.align		4
.L_13:
        /*0018*/ 	.byte	0x04, 0x17
        /*001a*/ 	.short	(.L_15 - .L_14)
.L_14:
        /*001c*/ 	.word	0x00000000
        /*0020*/ 	.short	0x0006
        /*0022*/ 	.short	0x0030
        /*0024*/ 	.byte	0x00, 0xf4, 0x21, 0x00


	//----- nvinfo : EIATTR_KPARAM_INFO
	.align		4
.L_15:
        /*0028*/ 	.byte	0x04, 0x17
        /*002a*/ 	.short	(.L_17 - .L_16)
.L_16:
        /*002c*/ 	.word	0x00000000
        /*0030*/ 	.short	0x0005
        /*0032*/ 	.short	0x0028
        /*0034*/ 	.byte	0x00, 0xf4, 0x21, 0x00


	//----- nvinfo : EIATTR_KPARAM_INFO
	.align		4
.L_17:
        /*0038*/ 	.byte	0x04, 0x17
        /*003a*/ 	.short	(.L_19 - .L_18)
.L_18:
        /*003c*/ 	.word	0x00000000
        /*0040*/ 	.short	0x0004
        /*0042*/ 	.short	0x0020
        /*0044*/ 	.byte	0x00, 0xf4, 0x21, 0x00


	//----- nvinfo : EIATTR_KPARAM_INFO
	.align		4
.L_19:
        /*0048*/ 	.byte	0x04, 0x17
        /*004a*/ 	.short	(.L_21 - .L_20)
.L_20:
        /*004c*/ 	.word	0x00000000
        /*0050*/ 	.short	0x0003
        /*0052*/ 	.short	0x0018
        /*0054*/ 	.byte	0x00, 0xf4, 0x21, 0x00


	//----- nvinfo : EIATTR_KPARAM_INFO
	.align		4
.L_21:
        /*0058*/ 	.byte	0x04, 0x17
        /*005a*/ 	.short	(.L_23 - .L_22)
.L_22:
        /*005c*/ 	.word	0x00000000
        /*0060*/ 	.short	0x0002
        /*0062*/ 	.short	0x0010
        /*0064*/ 	.byte	0x00, 0xf4, 0x21, 0x00


	//----- nvinfo : EIATTR_KPARAM_INFO
	.align		4
.L_23:
        /*0068*/ 	.byte	0x04, 0x17
        /*006a*/ 	.short	(.L_25 - .L_24)
.L_24:
        /*006c*/ 	.word	0x00000000
        /*0070*/ 	.short	0x0001
        /*0072*/ 	.short	0x0008
        /*0074*/ 	.byte	0x00, 0xf4, 0x21, 0x00


	//----- nvinfo : EIATTR_KPARAM_INFO
	.align		4
.L_25:
        /*0078*/ 	.byte	0x04, 0x17
        /*007a*/ 	.short	(.L_27 - .L_26)
.L_26:
        /*007c*/ 	.word	0x00000000
        /*0080*/ 	.short	0x0000
        /*0082*/ 	.short	0x0000
        /*0084*/ 	.byte	0x00, 0xf4, 0x21, 0x00


	//----- nvinfo : EIATTR_SPARSE_MMA_MASK
	.align		4
.L_27:
        /*0088*/ 	.byte	0x03, 0x50
        /*008a*/ 	.short	0x0000


	//----- nvinfo : EIATTR_MAXREG_COUNT
	.align		4
        /*008c*/ 	.byte	0x03, 0x1b
        /*008e*/ 	.short	0x00ff


	//----- nvinfo : EIATTR_EXIT_INSTR_OFFSETS
	.align		4
        /*0090*/ 	.byte	0x04, 0x1c
        /*0092*/ 	.short	(.L_29 - .L_28)


	//   ....[0]....
.L_28:
        /*0094*/ 	.word	0x00000420


	//----- nvinfo : EIATTR_REQNTID
	.align		4
.L_29:
        /*0098*/ 	.byte	0x04, 0x10
        /*009a*/ 	.short	(.L_31 - .L_30)
.L_30:
        /*009c*/ 	.word	0x00000080
        /*00a0*/ 	.word	0x00000001
        /*00a4*/ 	.word	0x00000001


	//----- nvinfo : EIATTR_CBANK_PARAM_SIZE
	.align		4
.L_31:
        /*00a8*/ 	.byte	0x03, 0x19
        /*00aa*/ 	.short	0x003c


	//----- nvinfo : EIATTR_PARAM_CBANK
	.align		4
        /*00ac*/ 	.byte	0x04, 0x0a
        /*00ae*/ 	.short	(.L_33 - .L_32)
	.align		4
.L_32:
        /*00b0*/ 	.word	index@(.nv.constant0.triton_poi_fused__native_batch_norm_legit_no_training_add_relu_31)
        /*00b4*/ 	.short	0x0210
        /*00b6*/ 	.short	0x003c


	//----- nvinfo : EIATTR_SW_WAR
	.align		4
.L_33:
        /*00b8*/ 	.byte	0x04, 0x36
        /*00ba*/ 	.short	(.L_35 - .L_34)
.L_34:
        /*00bc*/ 	.word	0x00000008
.L_35:


//--------------------- .nv.callgraph             --------------------------
	.section	.nv.callgraph,"",@"SHT_CUDA_CALLGRAPH"
	.align	4
	.sectionentsize	8
	.align		4
        /*0000*/ 	.word	0x00000000
	.align		4
        /*0004*/ 	.word	0xffffffff
	.align		4
        /*0008*/ 	.word	0x00000000
	.align		4
        /*000c*/ 	.word	0xfffffffe
	.align		4
        /*0010*/ 	.word	0x00000000
	.align		4
        /*0014*/ 	.word	0xfffffffd
	.align		4
        /*0018*/ 	.word	0x00000000
	.align		4
        /*001c*/ 	.word	0xfffffffc


//--------------------- .nv.constant4             --------------------------
	.section	.nv.constant4,"a",@progbits
	.align	8
	.align		8
.nv.constant4:
        /*0000*/ 	.dword	_$_str
	.align		8
        /*0008*/ 	.dword	_$_str_$_2


//--------------------- .text.triton_poi_fused__native_batch_norm_legit_no_training_add_relu_31 --------------------------
	.section	.text.triton_poi_fused__native_batch_norm_legit_no_training_add_relu_31,"ax",@progbits
	.align	128
        .global         triton_poi_fused__native_batch_norm_legit_no_training_add_relu_31
        .type           triton_poi_fused__native_batch_norm_legit_no_training_add_relu_31,@function
        .size           triton_poi_fused__native_batch_norm_legit_no_training_add_relu_31,(.L_x_1 - triton_poi_fused__native_batch_norm_legit_no_training_add_relu_31)
        .other          triton_poi_fused__native_batch_norm_legit_no_training_add_relu_31,@"STO_CUDA_ENTRY STV_DEFAULT"
triton_poi_fused__native_batch_norm_legit_no_training_add_relu_31:
.text.triton_poi_fused__native_batch_norm_legit_no_training_add_relu_31:
[----:B------:R-:W-:Y:S01]  /*0000*/  LDC R1, c[0x0][0x28] ;  /* 0x00000a00ff017b82 */ /* 0x000fe20000000800 */
[----:B------:R-:W1:Y:S07]  /*0010*/  S2R R0, SR_TID.X ;  /* 0x0000000000007919 */ /* 0x000e6e0000002100 */
[----:B------:R-:W2:Y:S01]  /*0020*/  LDC.64 R2, c[0x0][0x228] ;  /* 0x00008a00ff027b82 */ /* 0x000ea20000000a00 */
[----:B------:R-:W-:Y:S01]  /*0030*/  ULDC.64 UR4, c[0x0][0x208] ;  /* 0x0000820000047ab9 */ /* 0x000fe20000000a00 */
[----:B------:R-:W3:Y:S06]  /*0040*/  S2R R7, SR_CTAID.X ;  /* 0x0000000000077919 */ /* 0x000eec0000002500 */
[----:B------:R-:W4:Y:S08]  /*0050*/  LDC.64 R8, c[0x0][0x220] ;  /* 0x00008800ff087b82 */ /* 0x000f300000000a00 */
[----:B------:R-:W5:Y:S08]  /*0060*/  LDC.64 R10, c[0x0][0x230] ;  /* 0x00008c00ff0a7b82 */ /* 0x000f700000000a00 */
[----:B------:R-:W5:Y:S01]  /*0070*/  LDC.64 R12, c[0x0][0x238] ;  /* 0x00008e00ff0c7b82 */ /* 0x000f620000000a00 */
[----:B-1----:R-:W-:-:S02]  /*0080*/  SHF.L.U32 R0, R0, 0x1, RZ ;  /* 0x0000000100007819 */ /* 0x002fc400000006ff */
[----:B---3--:R-:W-:Y:S02]  /*0090*/  SHF.R.S32.HI R5, RZ, 0x17, R7 ;  /* 0x00000017ff057819 */ /* 0x008fe40000011407 */
[----:B------:R-:W-:Y:S02]  /*00a0*/  LOP3.LUT R0, R0, 0xfe, RZ, 0xc0, !PT ;  /* 0x000000fe00007812 */ /* 0x000fe400078ec0ff */
[----:B------:R-:W-:Y:S02]  /*00b0*/  SGXT R5, R5, 0x1 ;  /* 0x000000010505781a */ /* 0x000fe40000000200 */
[----:B------:R-:W-:Y:S02]  /*00c0*/  LEA R0, R7, R0, 0x8 ;  /* 0x0000000007007211 */ /* 0x000fe400078e40ff */
[----:B------:R-:W1:Y:S02]  /*00d0*/  LDC.64 R6, c[0x0][0x218] ;  /* 0x00008600ff067b82 */ /* 0x000e640000000a00 */
[----:B------:R-:W-:-:S04]  /*00e0*/  LEA.HI R5, R5, R0, RZ, 0x7 ;  /* 0x0000000005057211 */ /* 0x000fc800078f38ff */
[----:B------:R-:W-:-:S04]  /*00f0*/  LOP3.LUT R5, R5, 0xffffff80, RZ, 0xc0, !PT ;  /* 0xffffff8005057812 */ /* 0x000fc800078ec0ff */
[----:B------:R-:W-:Y:S02]  /*0100*/  IADD3 R15, R0, -R5, RZ ;  /* 0x80000005000f7210 */ /* 0x000fe40007ffe0ff */
[----:B------:R-:W3:Y:S03]  /*0110*/  LDC.64 R4, c[0x0][0x210] ;  /* 0x00008400ff047b82 */ /* 0x000ee60000000a00 */
[----:B--2---:R-:W-:-:S06]  /*0120*/  IMAD.WIDE R2, R15, 0x4, R2 ;  /* 0x000000040f027825 */ /* 0x004fcc00078e0202 */
[----:B------:R-:W2:Y:S01]  /*0130*/  LDG.E.EL.64 R2, desc[UR4][R2.64] ;  /* 0x0000000402027981 */ /* 0x000ea2000c2e1b00 */
[----:B----4-:R-:W-:-:S04]  /*0140*/  IMAD.WIDE R8, R15, 0x4, R8 ;  /* 0x000000040f087825 */ /* 0x010fc800078e0208 */
[C---:B-1----:R-:W-:Y:S02]  /*0150*/  IMAD.WIDE R6, R0.reuse, 0x4, R6 ;  /* 0x0000000400067825 */ /* 0x042fe400078e0206 */
[----:B------:R-:W4:Y:S02]  /*0160*/  LDG.E.EL.64 R8, desc[UR4][R8.64] ;  /* 0x0000000408087981 */ /* 0x000f24000c2e1b00 */
[C---:B-----5:R-:W-:Y:S02]  /*0170*/  IMAD.WIDE R10, R15.reuse, 0x4, R10 ;  /* 0x000000040f0a7825 */ /* 0x060fe400078e020a */
[----:B------:R-:W4:Y:S02]  /*0180*/  LDG.E.64 R6, desc[UR4][R6.64] ;  /* 0x0000000406067981 */ /* 0x000f24000c1e1b00 */
[----:B0-----:R-:W-:Y:S02]  /*0190*/  IMAD.WIDE R12, R15, 0x4, R12 ;  /* 0x000000040f0c7825 */ /* 0x001fe400078e020c */
[----:B------:R-:W5:Y:S04]  /*01a0*/  LDG.E.EL.64 R10, desc[UR4][R10.64] ;  /* 0x000000040a0a7981 */ /* 0x000f68000c2e1b00 */
[----:B------:R-:W5:Y:S01]  /*01b0*/  LDG.E.EL.64 R12, desc[UR4][R12.64] ;  /* 0x000000040c0c7981 */ /* 0x000f62000c2e1b00 */
[----:B---3--:R-:W-:-:S06]  /*01c0*/  IMAD.WIDE R4, R0, 0x4, R4 ;  /* 0x0000000400047825 */ /* 0x008fcc00078e0204 */
[----:B------:R-:W3:Y:S01]  /*01d0*/  LDG.E.64 R4, desc[UR4][R4.64] ;  /* 0x0000000404047981 */ /* 0x000ee2000c1e1b00 */
[----:B------:R-:W-:Y:S01]  /*01e0*/  HFMA2.MMA R16, -RZ, RZ, 1.625, 0 ;  /* 0x3e800000ff107435 */ /* 0x000fe200000001ff */
[----:B--2---:R-:W-:Y:S01]  /*01f0*/  FADD R2, R2, 9.9999997473787516356e-06 ;  /* 0x3727c5ac02027421 */ /* 0x004fe20000000000 */
[----:B------:R-:W-:-:S03]  /*0200*/  FADD R3, R3, 9.9999997473787516356e-06 ;  /* 0x3727c5ac03037421 */ /* 0x000fc60000000000 */
[----:B------:R-:W0:Y:S08]  /*0210*/  MUFU.SQRT R14, R2 ;  /* 0x00000002000e7308 */ /* 0x000e300000002000 */
[----:B------:R1:W2:Y:S01]  /*0220*/  MUFU.SQRT R15, R3 ;  /* 0x00000003000f7308 */ /* 0x0002a20000002000 */
[C---:B0-----:R-:W-:Y:S02]  /*0230*/  FSETP.GT.AND P0, PT, R14.reuse, 8.50705917302346158658e+37, PT ;  /* 0x7e8000000e00780b */ /* 0x041fe40003f04000 */
[----:B------:R-:W-:Y:S01]  /*0240*/  FSETP.GEU.AND P2, PT, R14, 1.175494350822287508e-38, PT ;  /* 0x008000000e00780b */ /* 0x000fe20003f4e000 */
[----:B-1----:R-:W0:Y:S01]  /*0250*/  LDC.64 R2, c[0x0][0x240] ;  /* 0x00009000ff027b82 */ /* 0x002e220000000a00 */
[----:B--2---:R-:W-:-:S02]  /*0260*/  FSETP.GT.AND P1, PT, R15, 8.50705917302346158658e+37, PT ;  /* 0x7e8000000f00780b */ /* 0x004fc40003f24000 */
[----:B------:R-:W-:-:S07]  /*0270*/  FSETP.GEU.AND P3, PT, R15, 1.175494350822287508e-38, PT ;  /* 0x008000000f00780b */ /* 0x000fce0003f6e000 */
[----:B------:R-:W-:-:S04]  /*0280*/  @P0 FMUL R14, R14, 0.25 ;  /* 0x3e8000000e0e0820 */ /* 0x000fc80000400000 */
[----:B------:R-:W-:Y:S01]  /*0290*/  @!P2 FMUL R14, R14, 16777216 ;  /* 0x4b8000000e0ea820 */ /* 0x000fe20000400000 */
[----:B------:R-:W-:-:S04]  /*02a0*/  @P1 FMUL R15, R15, 0.25 ;  /* 0x3e8000000f0f1820 */ /* 0x000fc80000400000 */
[----:B------:R-:W-:Y:S01]  /*02b0*/  @!P3 FMUL R15, R15, 16777216 ;  /* 0x4b8000000f0fb820 */ /* 0x000fe20000400000 */
[----:B------:R-:W1:Y:S01]  /*02c0*/  MUFU.RCP R14, R14 ;  /* 0x0000000e000e7308 */ /* 0x000e620000001000 */
[----:B------:R-:W-:-:S07]  /*02d0*/  FSEL R17, R16, 1, P0 ;  /* 0x3f80000010117808 */ /* 0x000fce0000000000 */
[----:B------:R-:W2:Y:S01]  /*02e0*/  MUFU.RCP R15, R15 ;  /* 0x0000000f000f7308 */ /* 0x000ea20000001000 */
[----:B------:R-:W-:Y:S01]  /*02f0*/  FSEL R16, R16, 1, P1 ;  /* 0x3f80000010107808 */ /* 0x000fe20000800000 */
[----:B------:R-:W-:-:S04]  /*0300*/  @!P2 FMUL R17, R17, 16777216 ;  /* 0x4b8000001111a820 */ /* 0x000fc80000400000 */
[----:B------:R-:W-:Y:S01]  /*0310*/  @!P3 FMUL R16, R16, 16777216 ;  /* 0x4b8000001010b820 */ /* 0x000fe20000400000 */
[----:B----4-:R-:W-:Y:S01]  /*0320*/  FADD R7, R7, -R9 ;  /* 0x8000000907077221 */ /* 0x010fe20000000000 */
[----:B------:R-:W-:Y:S01]  /*0330*/  FADD R6, R6, -R8 ;  /* 0x8000000806067221 */ /* 0x000fe20000000000 */
[----:B-1----:R-:W-:Y:S01]  /*0340*/  FMUL R17, R14, R17 ;  /* 0x000000110e117220 */ /* 0x002fe20000400000 */
[----:B--2---:R-:W-:-:S03]  /*0350*/  FMUL R16, R15, R16 ;  /* 0x000000100f107220 */ /* 0x004fc60000400000 */
[----:B------:R-:W-:Y:S01]  /*0360*/  FMUL R17, R6, R17 ;  /* 0x0000001106117220 */ /* 0x000fe20000400000 */
[----:B------:R-:W-:-:S03]  /*0370*/  FMUL R16, R7, R16 ;  /* 0x0000001007107220 */ /* 0x000fc60000400000 */
[----:B-----5:R-:W-:Y:S01]  /*0380*/  FFMA R10, R10, R17, R12 ;  /* 0x000000110a0a7223 */ /* 0x020fe2000000000c */
[----:B------:R-:W-:-:S04]  /*0390*/  FFMA R11, R11, R16, R13 ;  /* 0x000000100b0b7223 */ /* 0x000fc8000000000d */
[C---:B------:R-:W-:Y:S02]  /*03a0*/  FSETP.GEU.AND P0, PT, R10.reuse, RZ, PT ;  /* 0x000000ff0a00720b */ /* 0x040fe40003f0e000 */
[C---:B------:R-:W-:Y:S02]  /*03b0*/  FSETP.GEU.AND P1, PT, R11.reuse, RZ, PT ;  /* 0x000000ff0b00720b */ /* 0x040fe40003f2e000 */
[----:B------:R-:W-:Y:S02]  /*03c0*/  FSEL R7, R10, RZ, P0 ;  /* 0x000000ff0a077208 */ /* 0x000fe40000000000 */
[----:B------:R-:W-:Y:S01]  /*03d0*/  FSEL R6, R11, RZ, P1 ;  /* 0x000000ff0b067208 */ /* 0x000fe20000800000 */
[----:B0-----:R-:W-:-:S04]  /*03e0*/  IMAD.WIDE R2, R0, 0x4, R2 ;  /* 0x0000000400027825 */ /* 0x001fc800078e0202 */
[----:B---3--:R-:W-:Y:S01]  /*03f0*/  FADD R4, R4, R7 ;  /* 0x0000000704047221 */ /* 0x008fe20000000000 */
[----:B------:R-:W-:-:S05]  /*0400*/  FADD R5, R5, R6 ;  /* 0x0000000605057221 */ /* 0x000fca0000000000 */
[----:B------:R-:W-:Y:S01]  /*0410*/  STG.E.64 desc[UR4][R2.64], R4 ;  /* 0x0000000402007986 */ /* 0x000fe2000c101b04 */
[----:B------:R-:W-:Y:S05]  /*0420*/  EXIT ;  /* 0x000000000000794d */ /* 0x000fea0003800000 */
.L_x_0:
[----:B------:R-:W-:-:S00]  /*0430*/  BRA `(.L_x_0) ;  /* 0xfffffffc00fc7947 */ /* 0x000fc0000383ffff */
[----:B------:R-:W-:-:S00]  /*0440*/  NOP ;  /* 0x0000000000007918 */ /* 0x000fc00000000000 */
        /* <DEDUP_REMOVED lines=11> */
.L_x_1:


//--------------------- .nv.global.init           --------------------------
	.section	.nv.global.init,"aw",@progbits
.nv.global.init:
	.type		_$_str,@object
	.size		_$_str,(_$_str_$_2 - _$_str)
_$_str:
        /*0000*/ 	.byte	0x5f, 0x5f, 0x43, 0x55, 0x44, 0x41, 0x5f, 0x46, 0x54, 0x5a, 0x00
	.type		_$_str_$_2,@object
	.size		_$_str_$_2,(.L_1 - _$_str_$_2)
_$_str_$_2:
        /*000b*/ 	.byte	0x5f, 0x5f, 0x43, 0x55, 0x44, 0x41, 0x5f, 0x50, 0x52, 0x45, 0x43, 0x5f, 0x53, 0x51, 0x52, 0x54
        /*001b*/ 	.byte	0x00
.L_1:


//--------------------- .nv.constant0.triton_poi_fused__native_batch_norm_legit_no_training_add_relu_31 --------------------------
	.section	.nv.constant0.triton_poi_fused__native_batch_norm_legit_no_training_add_relu_31,"a",@progbits
	.sectionflags	@""
	.align	4
.nv.constant0.triton_poi_fused__native_batch_norm_legit_no_training_add_relu_31:
	.zero		588
